//
// Generated by NVIDIA NVVM Compiler
//
// Compiler Build ID: CL-36424714
// Cuda compilation tools, release 13.0, V13.0.88
// Based on NVVM 20.0.0
//

.version 9.0
.target sm_100
.address_size 64

	// .globl	_Z9gpuMatMulPKfS0_Pfi

.visible .entry _Z9gpuMatMulPKfS0_Pfi(
	.param .u64 .ptr .align 1 _Z9gpuMatMulPKfS0_Pfi_param_0,
	.param .u64 .ptr .align 1 _Z9gpuMatMulPKfS0_Pfi_param_1,
	.param .u64 .ptr .align 1 _Z9gpuMatMulPKfS0_Pfi_param_2,
	.param .u32 _Z9gpuMatMulPKfS0_Pfi_param_3
)
{
	.reg .pred 	%p<10>;
	.reg .b32 	%r<40>;
	.reg .b32 	%f<67>;
	.reg .b64 	%rd<67>;

	ld.param.u64 	%rd14, [_Z9gpuMatMulPKfS0_Pfi_param_0];
	ld.param.u64 	%rd15, [_Z9gpuMatMulPKfS0_Pfi_param_1];
	ld.param.u32 	%r18, [_Z9gpuMatMulPKfS0_Pfi_param_3];
	cvta.to.global.u64 	%rd1, %rd15;
	cvta.to.global.u64 	%rd2, %rd14;
	mov.u32 	%r19, %ctaid.y;
	mov.u32 	%r20, %ntid.y;
	mov.u32 	%r21, %tid.y;
	mad.lo.s32 	%r1, %r19, %r20, %r21;
	mov.u32 	%r22, %ctaid.x;
	mov.u32 	%r23, %ntid.x;
	mov.u32 	%r24, %tid.x;
	mad.lo.s32 	%r2, %r22, %r23, %r24;
	max.s32 	%r25, %r1, %r2;
	setp.ge.s32 	%p1, %r25, %r18;
	@%p1 bra 	$L__BB0_13;
	mul.lo.s32 	%r3, %r18, %r1;
	and.b32  	%r4, %r18, 7;
	setp.lt.u32 	%p2, %r18, 8;
	mov.f32 	%f66, 0f00000000;
	mov.b32 	%r38, 0;
	@%p2 bra 	$L__BB0_4;
	and.b32  	%r38, %r18, 2147483640;
	neg.s32 	%r36, %r38;
	mul.wide.s32 	%rd16, %r18, 4;
	add.s64 	%rd3, %rd1, %rd16;
	shl.b32 	%r7, %r18, 3;
	mul.wide.s32 	%rd17, %r18, 8;
	add.s64 	%rd4, %rd1, %rd17;
	mul.wide.s32 	%rd18, %r18, 12;
	add.s64 	%rd5, %rd1, %rd18;
	mul.wide.s32 	%rd19, %r18, 16;
	add.s64 	%rd6, %rd1, %rd19;
	mul.wide.s32 	%rd20, %r18, 20;
	add.s64 	%rd7, %rd1, %rd20;
	mul.wide.s32 	%rd21, %r18, 24;
	add.s64 	%rd8, %rd1, %rd21;
	mul.wide.s32 	%rd22, %r18, 28;
	add.s64 	%rd9, %rd1, %rd22;
	mul.wide.u32 	%rd23, %r3, 4;
	add.s64 	%rd24, %rd23, %rd2;
	add.s64 	%rd66, %rd24, 16;
	mov.f32 	%f66, 0f00000000;
	mov.u32 	%r35, %r2;
$L__BB0_3:
	.pragma "nounroll";
	mul.wide.s32 	%rd25, %r35, 4;
	add.s64 	%rd26, %rd3, %rd25;
	add.s64 	%rd27, %rd4, %rd25;
	add.s64 	%rd28, %rd5, %rd25;
	add.s64 	%rd29, %rd6, %rd25;
	add.s64 	%rd30, %rd7, %rd25;
	add.s64 	%rd31, %rd8, %rd25;
	add.s64 	%rd32, %rd9, %rd25;
	add.s64 	%rd33, %rd1, %rd25;
	ld.global.f32 	%f16, [%rd66+-16];
	ld.global.f32 	%f17, [%rd33];
	fma.rn.f32 	%f18, %f16, %f17, %f66;
	ld.global.f32 	%f19, [%rd66+-12];
	ld.global.f32 	%f20, [%rd26];
	fma.rn.f32 	%f21, %f19, %f20, %f18;
	ld.global.f32 	%f22, [%rd66+-8];
	ld.global.f32 	%f23, [%rd27];
	fma.rn.f32 	%f24, %f22, %f23, %f21;
	ld.global.f32 	%f25, [%rd66+-4];
	ld.global.f32 	%f26, [%rd28];
	fma.rn.f32 	%f27, %f25, %f26, %f24;
	ld.global.f32 	%f28, [%rd66];
	ld.global.f32 	%f29, [%rd29];
	fma.rn.f32 	%f30, %f28, %f29, %f27;
	ld.global.f32 	%f31, [%rd66+4];
	ld.global.f32 	%f32, [%rd30];
	fma.rn.f32 	%f33, %f31, %f32, %f30;
	ld.global.f32 	%f34, [%rd66+8];
	ld.global.f32 	%f35, [%rd31];
	fma.rn.f32 	%f36, %f34, %f35, %f33;
	ld.global.f32 	%f37, [%rd66+12];
	ld.global.f32 	%f38, [%rd32];
	fma.rn.f32 	%f66, %f37, %f38, %f36;
	add.s32 	%r36, %r36, 8;
	add.s32 	%r35, %r35, %r7;
	add.s64 	%rd66, %rd66, 32;
	setp.ne.s32 	%p3, %r36, 0;
	@%p3 bra 	$L__BB0_3;
$L__BB0_4:
	setp.eq.s32 	%p4, %r4, 0;
	@%p4 bra 	$L__BB0_12;
	and.b32  	%r13, %r18, 3;
	setp.lt.u32 	%p5, %r4, 4;
	@%p5 bra 	$L__BB0_7;
	add.s32 	%r27, %r38, %r3;
	mul.wide.u32 	%rd34, %r27, 4;
	add.s64 	%rd35, %rd2, %rd34;
	ld.global.f32 	%f40, [%rd35];
	mad.lo.s32 	%r28, %r38, %r18, %r2;
	mul.wide.s32 	%rd36, %r28, 4;
	add.s64 	%rd37, %rd1, %rd36;
	ld.global.f32 	%f41, [%rd37];
	fma.rn.f32 	%f42, %f40, %f41, %f66;
	cvt.u64.u32 	%rd38, %r3;
	cvt.u64.u32 	%rd39, %r38;
	add.s64 	%rd40, %rd39, %rd38;
	shl.b64 	%rd41, %rd40, 2;
	add.s64 	%rd42, %rd2, %rd41;
	ld.global.f32 	%f43, [%rd42+4];
	mul.wide.s32 	%rd43, %r18, 4;
	add.s64 	%rd44, %rd37, %rd43;
	ld.global.f32 	%f44, [%rd44];
	fma.rn.f32 	%f45, %f43, %f44, %f42;
	ld.global.f32 	%f46, [%rd42+8];
	add.s64 	%rd45, %rd44, %rd43;
	ld.global.f32 	%f47, [%rd45];
	fma.rn.f32 	%f48, %f46, %f47, %f45;
	ld.global.f32 	%f49, [%rd42+12];
	add.s64 	%rd46, %rd45, %rd43;
	ld.global.f32 	%f50, [%rd46];
	fma.rn.f32 	%f66, %f49, %f50, %f48;
	add.s32 	%r38, %r38, 4;
$L__BB0_7:
	setp.eq.s32 	%p6, %r13, 0;
	@%p6 bra 	$L__BB0_12;
	setp.eq.s32 	%p7, %r13, 1;
	@%p7 bra 	$L__BB0_10;
	add.s32 	%r29, %r38, %r3;
	mul.wide.u32 	%rd47, %r29, 4;
	add.s64 	%rd48, %rd2, %rd47;
	ld.global.f32 	%f52, [%rd48];
	mad.lo.s32 	%r30, %r38, %r18, %r2;
	mul.wide.s32 	%rd49, %r30, 4;
	add.s64 	%rd50, %rd1, %rd49;
	ld.global.f32 	%f53, [%rd50];
	fma.rn.f32 	%f54, %f52, %f53, %f66;
	cvt.u64.u32 	%rd51, %r3;
	cvt.u64.u32 	%rd52, %r38;
	add.s64 	%rd53, %rd52, %rd51;
	shl.b64 	%rd54, %rd53, 2;
	add.s64 	%rd55, %rd2, %rd54;
	ld.global.f32 	%f55, [%rd55+4];
	mul.wide.s32 	%rd56, %r18, 4;
	add.s64 	%rd57, %rd50, %rd56;
	ld.global.f32 	%f56, [%rd57];
	fma.rn.f32 	%f66, %f55, %f56, %f54;
	add.s32 	%r38, %r38, 2;
$L__BB0_10:
	and.b32  	%r31, %r18, 1;
	setp.eq.b32 	%p8, %r31, 1;
	not.pred 	%p9, %p8;
	@%p9 bra 	$L__BB0_12;
	add.s32 	%r32, %r38, %r3;
	mul.wide.u32 	%rd58, %r32, 4;
	add.s64 	%rd59, %rd2, %rd58;
	ld.global.f32 	%f57, [%rd59];
	mad.lo.s32 	%r33, %r38, %r18, %r2;
	mul.wide.s32 	%rd60, %r33, 4;
	add.s64 	%rd61, %rd1, %rd60;
	ld.global.f32 	%f58, [%rd61];
	fma.rn.f32 	%f66, %f57, %f58, %f66;
$L__BB0_12:
	ld.param.u64 	%rd65, [_Z9gpuMatMulPKfS0_Pfi_param_2];
	add.s32 	%r34, %r3, %r2;
	cvta.to.global.u64 	%rd62, %rd65;
	mul.wide.s32 	%rd63, %r34, 4;
	add.s64 	%rd64, %rd62, %rd63;
	st.global.f32 	[%rd64], %f66;
$L__BB0_13:
	ret;

}


// ===== COMPILED SASS (sm_100) =====

	.target	sm_100

	.elftype	@"ET_EXEC"


//--------------------- .note.nv.tkinfo           --------------------------
	.section	.note.nv.tkinfo,"",@"SHT_NOTE"
	.sectionflags	@"SHF_NOTE_NV_TKINFO"
	.tkinfo
        /*0018*/ 	.word	0x00000002
        /*0030*/ 	.string	""
        /*0030*/ 	.string	"ptxas"
        /*0030*/ 	.string	"Cuda compilation tools, release 13.0, V13.0.88"
        /*0030*/ 	.string	"Build cuda_13.0.r13.0/compiler.36424714_0"
        /*0030*/ 	.string	"-arch sm_100 -m 64 "



//--------------------- .note.nv.cuinfo           --------------------------
	.section	.note.nv.cuinfo,"",@"SHT_NOTE"
	.sectionflags	@"SHF_NOTE_NV_CUINFO"
        /*0018*/ 	.short	0x0002
        /*001a*/ 	.short	0x0064
        /*001c*/ 	.short	0x0082
	.zero		2


//--------------------- .nv.info                  --------------------------
	.section	.nv.info,"",@"SHT_CUDA_INFO"
	.align	4


	//----- nvinfo : EIATTR_REGCOUNT
	.align		4
        /*0000*/ 	.byte	0x04, 0x2f
        /*0002*/ 	.short	(.L_1 - .L_0)
	.align		4
.L_0:
        /*0004*/ 	.word	index@(_Z9gpuMatMulPKfS0_Pfi)
        /*0008*/ 	.word	0x0000001e


	//----- nvinfo : EIATTR_FRAME_SIZE
	.align		4
.L_1:
        /*000c*/ 	.byte	0x04, 0x11
        /*000e*/ 	.short	(.L_3 - .L_2)
	.align		4
.L_2:
        /*0010*/ 	.word	index@(_Z9gpuMatMulPKfS0_Pfi)
        /*0014*/ 	.word	0x00000000


	//----- nvinfo : EIATTR_MIN_STACK_SIZE
	.align		4
.L_3:
        /*0018*/ 	.byte	0x04, 0x12
        /*001a*/ 	.short	(.L_5 - .L_4)
	.align		4
.L_4:
        /*001c*/ 	.word	index@(_Z9gpuMatMulPKfS0_Pfi)
        /*0020*/ 	.word	0x00000000
.L_5:


//--------------------- .nv.compat                --------------------------
	.section	.nv.compat,"",@"SHT_CUDA_COMPAT_INFO"
	.align	4
        /*0000*/ 	.byte	0x02, 0x09, 0x00, 0x00, 0x02, 0x02, 0x01, 0x00, 0x02, 0x05, 0x05, 0x00, 0x03, 0x07, 0x01, 0x01
        /*0010*/ 	.byte	0x02, 0x03, 0x00, 0x00, 0x02, 0x06, 0x01, 0x00, 0x04, 0x0b, 0x08, 0x00, 0x09, 0x00, 0x00, 0x00
        /*0020*/ 	.byte	0x00, 0x00, 0x00, 0x00


//--------------------- .nv.info._Z9gpuMatMulPKfS0_Pfi --------------------------
	.section	.nv.info._Z9gpuMatMulPKfS0_Pfi,"",@"SHT_CUDA_INFO"
	.sectionflags	@""
	.align	4


	//----- nvinfo : EIATTR_CUDA_API_VERSION
	.align		4
        /*0000*/ 	.byte	0x04, 0x37
        /*0002*/ 	.short	(.L_7 - .L_6)
.L_6:
        /*0004*/ 	.word	0x00000082


	//----- nvinfo : EIATTR_KPARAM_INFO
	.align		4
.L_7:
        /*0008*/ 	.byte	0x04, 0x17
        /*000a*/ 	.short	(.L_9 - .L_8)
.L_8:
        /*000c*/ 	.word	0x00000000
        /*0010*/ 	.short	0x0003
        /*0012*/ 	.short	0x0018
        /*0014*/ 	.byte	0x00, 0xf0, 0x11, 0x00


	//----- nvinfo : EIATTR_KPARAM_INFO
	.align		4
.L_9:
        /*0018*/ 	.byte	0x04, 0x17
        /*001a*/ 	.short	(.L_11 - .L_10)
.L_10:
        /*001c*/ 	.word	0x00000000
        /*0020*/ 	.short	0x0002
        /*0022*/ 	.short	0x0010
        /*0024*/ 	.byte	0x00, 0xf5, 0x21, 0x00


	//----- nvinfo : EIATTR_KPARAM_INFO
	.align		4
.L_11:
        /*0028*/ 	.byte	0x04, 0x17
        /*002a*/ 	.short	(.L_13 - .L_12)
.L_12:
        /*002c*/ 	.word	0x00000000
        /*0030*/ 	.short	0x0001
        /*0032*/ 	.short	0x0008
        /*0034*/ 	.byte	0x00, 0xf5, 0x21, 0x00


	//----- nvinfo : EIATTR_KPARAM_INFO
	.align		4
.L_13:
        /*0038*/ 	.byte	0x04, 0x17
        /*003a*/ 	.short	(.L_15 - .L_14)
.L_14:
        /*003c*/ 	.word	0x00000000
        /*0040*/ 	.short	0x0000
        /*0042*/ 	.short	0x0000
        /*0044*/ 	.byte	0x00, 0xf5, 0x21, 0x00


	//----- nvinfo : EIATTR_SPARSE_MMA_MASK
	.align		4
.L_15:
        /*0048*/ 	.byte	0x03, 0x50
        /*004a*/ 	.short	0x0000


	//----- nvinfo : EIATTR_MAXREG_COUNT
	.align		4
        /*004c*/ 	.byte	0x03, 0x1b
        /*004e*/ 	.short	0x00ff


	//----- nvinfo : EIATTR_MERCURY_ISA_VERSION
	.align		4
        /*0050*/ 	.byte	0x03, 0x5f
        /*0052*/ 	.short	0x0101


	//----- nvinfo : EIATTR_VRC_CTA_INIT_COUNT
	.align		4
        /*0054*/ 	.byte	0x02, 0x4a
	.zero		1
	.zero		1


	//----- nvinfo : EIATTR_EXIT_INSTR_OFFSETS
	.align		4
        /*0058*/ 	.byte	0x04, 0x1c
        /*005a*/ 	.short	(.L_17 - .L_16)


	//   ....[0]....
.L_16:
        /*005c*/ 	.word	0x000000c0


	//   ....[1]....
        /*0060*/ 	.word	0x00000a90


	//----- nvinfo : EIATTR_CBANK_PARAM_SIZE
	.align		4
.L_17:
        /*0064*/ 	.byte	0x03, 0x19
        /*0066*/ 	.short	0x001c


	//----- nvinfo : EIATTR_PARAM_CBANK
	.align		4
        /*0068*/ 	.byte	0x04, 0x0a
        /*006a*/ 	.short	(.L_19 - .L_18)
	.align		4
.L_18:
        /*006c*/ 	.word	index@(.nv.constant0._Z9gpuMatMulPKfS0_Pfi)
        /*0070*/ 	.short	0x0380
        /*0072*/ 	.short	0x001c


	//----- nvinfo : EIATTR_SW_WAR
	.align		4
.L_19:
        /*0074*/ 	.byte	0x04, 0x36
        /*0076*/ 	.short	(.L_21 - .L_20)
.L_20:
        /*0078*/ 	.word	0x00000008
.L_21:


//--------------------- .nv.callgraph             --------------------------
	.section	.nv.callgraph,"",@"SHT_CUDA_CALLGRAPH"
	.align	4
	.sectionentsize	8
	.align		4
        /*0000*/ 	.word	0x00000000
	.align		4
        /*0004*/ 	.word	0xffffffff
	.align		4
        /*0008*/ 	.word	0x00000000
	.align		4
        /*000c*/ 	.word	0xfffffffe
	.align		4
        /*0010*/ 	.word	0x00000000
	.align		4
        /*0014*/ 	.word	0xfffffffd
	.align		4
        /*0018*/ 	.word	0x00000000
	.align		4
        /*001c*/ 	.word	0xfffffffc


//--------------------- .text._Z9gpuMatMulPKfS0_Pfi --------------------------
	.section	.text._Z9gpuMatMulPKfS0_Pfi,"ax",@progbits
	.align	128
        .global         _Z9gpuMatMulPKfS0_Pfi
        .type           _Z9gpuMatMulPKfS0_Pfi,@function
        .size           _Z9gpuMatMulPKfS0_Pfi,(.L_x_5 - _Z9gpuMatMulPKfS0_Pfi)
        .other          _Z9gpuMatMulPKfS0_Pfi,@"STO_CUDA_ENTRY STV_DEFAULT"
_Z9gpuMatMulPKfS0_Pfi:
.text._Z9gpuMatMulPKfS0_Pfi:
[----:B------:R-:W-:Y:S01]  /*0000*/  LDC R1, c[0x0][0x37c] ;  /* 0x0000df00ff017b82 */ /* 0x000fe20000000800 */
[----:B------:R-:W0:Y:S07]  /*0010*/  S2R R0, SR_TID.Y ;  /* 0x0000000000007919 */ /* 0x000e2e0000002200 */
[----:B------:R-:W0:Y:S01]  /*0020*/  S2UR UR4, SR_CTAID.Y ;  /* 0x00000000000479c3 */ /* 0x000e220000002600 */
[----:B------:R-:W1:Y:S01]  /*0030*/  LDCU UR20, c[0x0][0x398] ;  /* 0x00007300ff1477ac */ /* 0x000e620008000800 */
[----:B------:R-:W2:Y:S06]  /*0040*/  S2R R3, SR_TID.X ;  /* 0x0000000000037919 */ /* 0x000eac0000002100 */
[----:B------:R-:W0:Y:S08]  /*0050*/  LDC R13, c[0x0][0x364] ;  /* 0x0000d900ff0d7b82 */ /* 0x000e300000000800 */
[----:B------:R-:W2:Y:S08]  /*0060*/  S2UR UR5, SR_CTAID.X ;  /* 0x00000000000579c3 */ /* 0x000eb00000002500 */
[----:B------:R-:W2:Y:S01]  /*0070*/  LDC R2, c[0x0][0x360] ;  /* 0x0000d800ff027b82 */ /* 0x000ea20000000800 */
[----:B0-----:R-:W-:-:S02]  /*0080*/  IMAD R13, R13, UR4, R0 ;  /* 0x000000040d0d7c24 */ /* 0x001fc4000f8e0200 */
[----:B--2---:R-:W-:-:S05]  /*0090*/  IMAD R0, R2, UR5, R3 ;  /* 0x0000000502007c24 */ /* 0x004fca000f8e0203 */
[----:B------:R-:W-:-:S04]  /*00a0*/  VIMNMX R2, PT, PT, R13, R0, !PT ;  /* 0x000000000d027248 */ /* 0x000fc80007fe0100 */
[----:B-1----:R-:W-:-:S13]  /*00b0*/  ISETP.GE.AND P0, PT, R2, UR20, PT ;  /* 0x0000001402007c0c */ /* 0x002fda000bf06270 */
[----:B------:R-:W-:Y:S05]  /*00c0*/  @P0 EXIT ;  /* 0x000000000000094d */ /* 0x000fea0003800000 */
[----:B------:R-:W-:Y:S01]  /*00d0*/  UISETP.GE.U32.AND UP0, UPT, UR20, 0x8, UPT ;  /* 0x000000081400788c */ /* 0x000fe2000bf06070 */
[----:B------:R-:W-:Y:S02]  /*00e0*/  HFMA2 R12, -RZ, RZ, 0, 0 ;  /* 0x00000000ff0c7431 */ /* 0x000fe400000001ff */
[----:B------:R-:W-:Y:S01]  /*00f0*/  IMAD R13, R13, UR20, RZ ;  /* 0x000000140d0d7c24 */ /* 0x000fe2000f8e02ff */
[----:B------:R-:W-:Y:S01]  /*0100*/  UMOV UR4, URZ ;  /* 0x000000ff00047c82 */ /* 0x000fe20008000000 */
[----:B------:R-:W0:Y:S04]  /*0110*/  LDCU.64 UR18, c[0x0][0x358] ;  /* 0x00006b00ff1277ac */ /* 0x000e280008000a00 */
[----:B------:R-:W-:Y:S05]  /*0120*/  BRA.U !UP0, `(.L_x_0) ;  /* 0x0000000508047547 */ /* 0x000fea000b800000 */
[----:B------:R-:W1:Y:S01]  /*0130*/  LDCU.128 UR24, c[0x0][0x380] ;  /* 0x00007000ff1877ac */ /* 0x000e620008000c00 */
[----:B------:R-:W-:Y:S02]  /*0140*/  MOV R12, RZ ;  /* 0x000000ff000c7202 */ /* 0x000fe40000000f00 */
[----:B------:R-:W-:Y:S01]  /*0150*/  MOV R14, R0 ;  /* 0x00000000000e7202 */ /* 0x000fe20000000f00 */
[----:B------:R-:W-:-:S04]  /*0160*/  ULOP3.LUT UR4, UR20, 0x7ffffff8, URZ, 0xc0, !UPT ;  /* 0x7ffffff814047892 */ /* 0x000fc8000f8ec0ff */
[----:B------:R-:W-:Y:S01]  /*0170*/  UIADD3 UR5, UPT, UPT, -UR4, URZ, URZ ;  /* 0x000000ff04057290 */ /* 0x000fe2000fffe1ff */
[----:B-1----:R-:W-:Y:S01]  /*0180*/  MOV R2, UR24 ;  /* 0x0000001800027c02 */ /* 0x002fe20008000f00 */
[----:B------:R-:W-:Y:S01]  /*0190*/  UIMAD.WIDE UR6, UR20, 0x8, UR26 ;  /* 0x00000008140678a5 */ /* 0x000fe2000f8e021a */
[----:B------:R-:W-:Y:S01]  /*01a0*/  MOV R3, UR25 ;  /* 0x0000001900037c02 */ /* 0x000fe20008000f00 */
[----:B------:R-:W-:Y:S02]  /*01b0*/  UIMAD.WIDE UR8, UR20, 0xc, UR26 ;  /* 0x0000000c140878a5 */ /* 0x000fe4000f8e021a */
[----:B------:R-:W-:Y:S01]  /*01c0*/  UIMAD.WIDE UR10, UR20, 0x10, UR26 ;  /* 0x00000010140a78a5 */ /* 0x000fe2000f8e021a */
[----:B------:R-:W-:Y:S01]  /*01d0*/  IMAD.WIDE.U32 R2, R13, 0x4, R2 ;  /* 0x000000040d027825 */ /* 0x000fe200078e0002 */
[----:B------:R-:W-:Y:S02]  /*01e0*/  UIMAD.WIDE UR12, UR20, 0x14, UR26 ;  /* 0x00000014140c78a5 */ /* 0x000fe4000f8e021a */
[----:B------:R-:W-:Y:S01]  /*01f0*/  UIMAD.WIDE UR14, UR20, 0x18, UR26 ;  /* 0x00000018140e78a5 */ /* 0x000fe2000f8e021a */
[----:B------:R-:W-:Y:S01]  /*0200*/  IADD3 R2, P0, PT, R2, 0x10, RZ ;  /* 0x0000001002027810 */ /* 0x000fe20007f1e0ff */
[----:B------:R-:W-:-:S03]  /*0210*/  UIMAD.WIDE UR16, UR20, 0x1c, UR26 ;  /* 0x0000001c141078a5 */ /* 0x000fc6000f8e021a */
[----:B------:R-:W-:-:S09]  /*0220*/  IADD3.X R3, PT, PT, RZ, R3, RZ, P0, !PT ;  /* 0x00000003ff037210 */ /* 0x000fd200007fe4ff */
.L_x_1:
[----:B------:R-:W-:Y:S01]  /*0230*/  UIMAD.WIDE UR22, UR20, 0x4, UR26 ;  /* 0x00000004141678a5 */ /* 0x000fe2000f8e021a */
[----:B------:R-:W-:Y:S02]  /*0240*/  IMAD.MOV.U32 R23, RZ, RZ, 0x4 ;  /* 0x00000004ff177424 */ /* 0x000fe400078e00ff */
[----:B------:R-:W-:Y:S01]  /*0250*/  HFMA2 R11, -RZ, RZ, 0, 2.384185791015625e-07 ;  /* 0x00000004ff0b7431 */ /* 0x000fe200000001ff */
[----:B------:R-:W-:Y:S01]  /*0260*/  MOV R25, 0x4 ;  /* 0x0000000400197802 */ /* 0x000fe20000000f00 */
[----:B0-----:R-:W2:Y:S01]  /*0270*/  LDG.E R21, desc[UR18][R2.64+-0x10] ;  /* 0xfffff01202157981 */ /* 0x001ea2000c1e1900 */
[C---:B------:R-:W-:Y:S01]  /*0280*/  IMAD.WIDE R22, R14.reuse, R23, UR26 ;  /* 0x0000001a0e167e25 */ /* 0x040fe2000f8e0217 */
[----:B------:R-:W-:Y:S02]  /*0290*/  MOV R8, UR22 ;  /* 0x0000001600087c02 */ /* 0x000fe40008000f00 */
[----:B------:R-:W-:Y:S01]  /*02a0*/  MOV R9, UR23 ;  /* 0x0000001700097c02 */ /* 0x000fe20008000f00 */
[----:B------:R-:W3:Y:S02]  /*02b0*/  LDG.E R19, desc[UR18][R2.64+-0xc] ;  /* 0xfffff41202137981 */ /* 0x000ee4000c1e1900 */
[----:B------:R-:W-:-:S02]  /*02c0*/  IMAD.WIDE R8, R14, 0x4, R8 ;  /* 0x000000040e087825 */ /* 0x000fc400078e0208 */
[----:B------:R-:W2:Y:S01]  /*02d0*/  LDG.E R22, desc[UR18][R22.64] ;  /* 0x0000001216167981 */ /* 0x000ea2000c1e1900 */
[----:B------:R-:W-:Y:S01]  /*02e0*/  MOV R5, 0x4 ;  /* 0x0000000400057802 */ /* 0x000fe20000000f00 */
[C---:B------:R-:W-:Y:S02]  /*02f0*/  IMAD.WIDE R24, R14.reuse, R25, UR6 ;  /* 0x000000060e187e25 */ /* 0x040fe4000f8e0219 */
[----:B------:R0:W3:Y:S02]  /*0300*/  LDG.E R20, desc[UR18][R8.64] ;  /* 0x0000001208147981 */ /* 0x0000e4000c1e1900 */
[----:B------:R-:W-:Y:S02]  /*0310*/  IMAD.WIDE R10, R14, R11, UR8 ;  /* 0x000000080e0a7e25 */ /* 0x000fe4000f8e020b */
[----:B------:R-:W4:Y:S04]  /*0320*/  LDG.E R18, desc[UR18][R24.64] ;  /* 0x0000001218127981 */ /* 0x000f28000c1e1900 */
[----:B------:R-:W4:Y:S01]  /*0330*/  LDG.E R17, desc[UR18][R2.64+-0x8] ;  /* 0xfffff81202117981 */ /* 0x000f22000c1e1900 */
[----:B0-----:R-:W-:-:S02]  /*0340*/  HFMA2 R9, -RZ, RZ, 0, 2.384185791015625e-07 ;  /* 0x00000004ff097431 */ /* 0x001fc400000001ff */
[----:B------:R-:W-:Y:S01]  /*0350*/  IMAD.MOV.U32 R7, RZ, RZ, 0x4 ;  /* 0x00000004ff077424 */ /* 0x000fe200078e00ff */
[----:B------:R0:W5:Y:S01]  /*0360*/  LDG.E R16, desc[UR18][R10.64] ;  /* 0x000000120a107981 */ /* 0x000162000c1e1900 */
[----:B------:R-:W-:-:S03]  /*0370*/  IMAD.WIDE R4, R14, R5, UR10 ;  /* 0x0000000a0e047e25 */ /* 0x000fc6000f8e0205 */
[----:B------:R-:W5:Y:S01]  /*0380*/  LDG.E R15, desc[UR18][R2.64+-0x4] ;  /* 0xfffffc12020f7981 */ /* 0x000f62000c1e1900 */
[C---:B------:R-:W-:Y:S01]  /*0390*/  IMAD.WIDE R6, R14.reuse, R7, UR12 ;  /* 0x0000000c0e067e25 */ /* 0x040fe2000f8e0207 */
[----:B------:R-:W-:Y:S02]  /*03a0*/  MOV R27, 0x4 ;  /* 0x00000004001b7802 */ /* 0x000fe40000000f00 */
[----:B------:R1:W5:Y:S01]  /*03b0*/  LDG.E R4, desc[UR18][R4.64] ;  /* 0x0000001204047981 */ /* 0x000362000c1e1900 */
[----:B------:R-:W-:-:S03]  /*03c0*/  IMAD.WIDE R8, R14, R9, UR14 ;  /* 0x0000000e0e087e25 */ /* 0x000fc6000f8e0209 */
[----:B------:R-:W5:Y:S01]  /*03d0*/  LDG.E R23, desc[UR18][R2.64] ;  /* 0x0000001202177981 */ /* 0x000f62000c1e1900 */
[----:B0-----:R-:W-:-:S03]  /*03e0*/  IMAD.WIDE R10, R14, R27, UR16 ;  /* 0x000000100e0a7e25 */ /* 0x001fc6000f8e021b */
[----:B------:R-:W5:Y:S04]  /*03f0*/  LDG.E R7, desc[UR18][R6.64] ;  /* 0x0000001206077981 */ /* 0x000f68000c1e1900 */
[----:B------:R-:W5:Y:S04]  /*0400*/  LDG.E R24, desc[UR18][R2.64+0x4] ;  /* 0x0000041202187981 */ /* 0x000f68000c1e1900 */
[----:B------:R-:W5:Y:S04]  /*0410*/  LDG.E R8, desc[UR18][R8.64] ;  /* 0x0000001208087981 */ /* 0x000f68000c1e1900 */
[----:B------:R-:W5:Y:S04]  /*0420*/  LDG.E R25, desc[UR18][R2.64+0x8] ;  /* 0x0000081202197981 */ /* 0x000f68000c1e1900 */
[----:B------:R-:W5:Y:S04]  /*0430*/  LDG.E R10, desc[UR18][R10.64] ;  /* 0x000000120a0a7981 */ /* 0x000f68000c1e1900 */
[----:B------:R0:W5:Y:S01]  /*0440*/  LDG.E R27, desc[UR18][R2.64+0xc] ;  /* 0x00000c12021b7981 */ /* 0x000162000c1e1900 */
[----:B------:R-:W-:-:S04]  /*0450*/  UIADD3 UR5, UPT, UPT, UR5, 0x8, URZ ;  /* 0x0000000805057890 */ /* 0x000fc8000fffe0ff */
[----:B------:R-:W-:Y:S01]  /*0460*/  UISETP.NE.AND UP0, UPT, UR5, URZ, UPT ;  /* 0x000000ff0500728c */ /* 0x000fe2000bf05270 */
[----:B-1----:R-:W-:Y:S02]  /*0470*/  MOV R5, UR20 ;  /* 0x0000001400057c02 */ /* 0x002fe40008000f00 */
[----:B0-----:R-:W-:Y:S02]  /*0480*/  IADD3 R2, P0, PT, R2, 0x20, RZ ;  /* 0x0000002002027810 */ /* 0x001fe40007f1e0ff */
[----:B------:R-:W-:Y:S02]  /*0490*/  LEA R14, R5, R14, 0x3 ;  /* 0x0000000e050e7211 */ /* 0x000fe400078e18ff */
[----:B------:R-:W-:Y:S01]  /*04a0*/  IADD3.X R3, PT, PT, RZ, R3, RZ, P0, !PT ;  /* 0x00000003ff037210 */ /* 0x000fe200007fe4ff */
[----:B--2---:R-:W-:-:S04]  /*04b0*/  FFMA R22, R21, R22, R12 ;  /* 0x0000001615167223 */ /* 0x004fc8000000000c */
[----:B---3--:R-:W-:-:S04]  /*04c0*/  FFMA R20, R19, R20, R22 ;  /* 0x0000001413147223 */ /* 0x008fc80000000016 */
[----:B----4-:R-:W-:-:S04]  /*04d0*/  FFMA R18, R17, R18, R20 ;  /* 0x0000001211127223 */ /* 0x010fc80000000014 */
[----:B-----5:R-:W-:-:S04]  /*04e0*/  FFMA R16, R15, R16, R18 ;  /* 0x000000100f107223 */ /* 0x020fc80000000012 */
[----:B------:R-:W-:-:S04]  /*04f0*/  FFMA R23, R23, R4, R16 ;  /* 0x0000000417177223 */ /* 0x000fc80000000010 */
[----:B------:R-:W-:-:S04]  /*0500*/  FFMA R24, R24, R7, R23 ;  /* 0x0000000718187223 */ /* 0x000fc80000000017 */
[----:B------:R-:W-:-:S04]  /*0510*/  FFMA R8, R25, R8, R24 ;  /* 0x0000000819087223 */ /* 0x000fc80000000018 */
[----:B------:R-:W-:Y:S01]  /*0520*/  FFMA R12, R27, R10, R8 ;  /* 0x0000000a1b0c7223 */ /* 0x000fe20000000008 */
[----:B------:R-:W-:Y:S06]  /*0530*/  BRA.U UP0, `(.L_x_1) ;  /* 0xfffffffd003c7547 */ /* 0x000fec000b83ffff */
.L_x_0:
[----:B------:R-:W-:-:S04]  /*0540*/  ULOP3.LUT UR6, UR20, 0x7, URZ, 0xc0, !UPT ;  /* 0x0000000714067892 */ /* 0x000fc8000f8ec0ff */
[----:B------:R-:W-:-:S09]  /*0550*/  UISETP.NE.AND UP0, UPT, UR6, URZ, UPT ;  /* 0x000000ff0600728c */ /* 0x000fd2000bf05270 */
[----:B------:R-:W-:Y:S05]  /*0560*/  BRA.U !UP0, `(.L_x_2) ;  /* 0x0000000508387547 */ /* 0x000fea000b800000 */
[----:B------:R-:W-:Y:S02]  /*0570*/  UISETP.GE.U32.AND UP0, UPT, UR6, 0x4, UPT ;  /* 0x000000040600788c */ /* 0x000fe4000bf06070 */
[----:B------:R-:W-:-:S04]  /*0580*/  ULOP3.LUT UR5, UR20, 0x3, URZ, 0xc0, !UPT ;  /* 0x0000000314057892 */ /* 0x000fc8000f8ec0ff */
[----:B------:R-:W-:-:S03]  /*0590*/  UISETP.NE.AND UP1, UPT, UR5, URZ, UPT ;  /* 0x000000ff0500728c */ /* 0x000fc6000bf25270 */
[----:B------:R-:W-:Y:S08]  /*05a0*/  BRA.U !UP0, `(.L_x_3) ;  /* 0x00000001087c7547 */ /* 0x000ff0000b800000 */
[----:B------:R-:W1:Y:S01]  /*05b0*/  LDC.64 R6, c[0x0][0x388] ;  /* 0x0000e200ff067b82 */ /* 0x000e620000000a00 */
[----:B------:R-:W2:Y:S01]  /*05c0*/  LDCU.64 UR6, c[0x0][0x380] ;  /* 0x00007000ff0677ac */ /* 0x000ea20008000a00 */
[----:B------:R-:W-:Y:S01]  /*05d0*/  IMAD.U32 R9, RZ, RZ, UR4 ;  /* 0x00000004ff097e24 */ /* 0x000fe2000f8e00ff */
[C---:B------:R-:W-:Y:S02]  /*05e0*/  IADD3 R3, PT, PT, R13.reuse, UR4, RZ ;  /* 0x000000040d037c10 */ /* 0x040fe4000fffe0ff */
[----:B------:R-:W-:Y:S01]  /*05f0*/  IADD3 R10, P0, PT, R13, UR4, RZ ;  /* 0x000000040d0a7c10 */ /* 0x000fe2000ff1e0ff */
[----:B------:R-:W-:Y:S01]  /*0600*/  IMAD R9, R9, UR20, R0 ;  /* 0x0000001409097c24 */ /* 0x000fe2000f8e0200 */
[----:B------:R-:W-:Y:S01]  /*0610*/  MOV R11, UR20 ;  /* 0x00000014000b7c02 */ /* 0x000fe20008000f00 */
[----:B------:R-:W3:Y:S01]  /*0620*/  LDC.64 R4, c[0x0][0x380] ;  /* 0x0000e000ff047b82 */ /* 0x000ee20000000a00 */
[----:B------:R-:W-:Y:S01]  /*0630*/  MOV R15, UR20 ;  /* 0x00000014000f7c02 */ /* 0x000fe20008000f00 */
[----:B-1----:R-:W-:Y:S01]  /*0640*/  IMAD.WIDE R6, R9, 0x4, R6 ;  /* 0x0000000409067825 */ /* 0x002fe200078e0206 */
[----:B------:R-:W-:-:S05]  /*0650*/  MOV R9, UR20 ;  /* 0x0000001400097c02 */ /* 0x000fca0008000f00 */
[----:B------:R-:W-:Y:S02]  /*0660*/  IMAD.WIDE R8, R9, 0x4, R6 ;  /* 0x0000000409087825 */ /* 0x000fe400078e0206 */
[----:B0-----:R-:W4:Y:S02]  /*0670*/  LDG.E R6, desc[UR18][R6.64] ;  /* 0x0000001206067981 */ /* 0x001f24000c1e1900 */
[----:B---3--:R-:W-:Y:S01]  /*0680*/  IMAD.WIDE.U32 R4, R3, 0x4, R4 ;  /* 0x0000000403047825 */ /* 0x008fe200078e0004 */
[----:B------:R-:W-:Y:S01]  /*0690*/  IADD3.X R3, PT, PT, RZ, RZ, RZ, P0, !PT ;  /* 0x000000ffff037210 */ /* 0x000fe200007fe4ff */
[----:B------:R-:W3:Y:S01]  /*06a0*/  LDG.E R17, desc[UR18][R8.64] ;  /* 0x0000001208117981 */ /* 0x000ee2000c1e1900 */
[----:B--2---:R-:W-:-:S03]  /*06b0*/  LEA R2, P0, R10, UR6, 0x2 ;  /* 0x000000060a027c11 */ /* 0x004fc6000f8010ff */
[----:B------:R-:W4:Y:S01]  /*06c0*/  LDG.E R5, desc[UR18][R4.64] ;  /* 0x0000001204057981 */ /* 0x000f22000c1e1900 */
[----:B------:R-:W-:Y:S01]  /*06d0*/  LEA.HI.X R3, R10, UR7, R3, 0x2, P0 ;  /* 0x000000070a037c11 */ /* 0x000fe200080f1403 */
[----:B------:R-:W-:-:S04]  /*06e0*/  IMAD.WIDE R10, R11, 0x4, R8 ;  /* 0x000000040b0a7825 */ /* 0x000fc800078e0208 */
[----:B------:R-:W3:Y:S01]  /*06f0*/  LDG.E R16, desc[UR18][R2.64+0x4] ;  /* 0x0000041202107981 */ /* 0x000ee2000c1e1900 */
[----:B------:R-:W-:-:S03]  /*0700*/  IMAD.WIDE R14, R15, 0x4, R10 ;  /* 0x000000040f0e7825 */ /* 0x000fc600078e020a */
[----:B------:R-:W2:Y:S04]  /*0710*/  LDG.E R19, desc[UR18][R10.64] ;  /* 0x000000120a137981 */ /* 0x000ea8000c1e1900 */
[----:B------:R-:W2:Y:S04]  /*0720*/  LDG.E R18, desc[UR18][R2.64+0x8] ;  /* 0x0000081202127981 */ /* 0x000ea8000c1e1900 */
[----:B------:R-:W5:Y:S04]  /*0730*/  LDG.E R20, desc[UR18][R2.64+0xc] ;  /* 0x00000c1202147981 */ /* 0x000f68000c1e1900 */
[----:B------:R-:W5:Y:S01]  /*0740*/  LDG.E R14, desc[UR18][R14.64] ;  /* 0x000000120e0e7981 */ /* 0x000f62000c1e1900 */
[----:B------:R-:W-:Y:S01]  /*0750*/  UIADD3 UR4, UPT, UPT, UR4, 0x4, URZ ;  /* 0x0000000404047890 */ /* 0x000fe2000fffe0ff */
[----:B----4-:R-:W-:-:S04]  /*0760*/  FFMA R5, R5, R6, R12 ;  /* 0x0000000605057223 */ /* 0x010fc8000000000c */
[----:B---3--:R-:W-:-:S04]  /*0770*/  FFMA R5, R16, R17, R5 ;  /* 0x0000001110057223 */ /* 0x008fc80000000005 */
[----:B--2---:R-:W-:-:S04]  /*0780*/  FFMA R5, R18, R19, R5 ;  /* 0x0000001312057223 */ /* 0x004fc80000000005 */
[----:B-----5:R-:W-:-:S07]  /*0790*/  FFMA R12, R20, R14, R5 ;  /* 0x0000000e140c7223 */ /* 0x020fce0000000005 */
.L_x_3:
[----:B------:R-:W-:Y:S05]  /*07a0*/  BRA.U !UP1, `(.L_x_2) ;  /* 0x0000000109a87547 */ /* 0x000fea000b800000 */
[----:B------:R-:W-:Y:S01]  /*07b0*/  UISETP.NE.AND UP0, UPT, UR5, 0x1, UPT ;  /* 0x000000010500788c */ /* 0x000fe2000bf05270 */
[----:B------:R-:W-:Y:S01]  /*07c0*/  MOV R7, UR4 ;  /* 0x0000000400077c02 */ /* 0x000fe20008000f00 */
[----:B------:R-:W-:Y:S02]  /*07d0*/  ULOP3.LUT UR5, UR20, 0x1, URZ, 0xc0, !UPT ;  /* 0x0000000114057892 */ /* 0x000fe4000f8ec0ff */
[----:B------:R-:W-:Y:S02]  /*07e0*/  MOV R15, UR20 ;  /* 0x00000014000f7c02 */ /* 0x000fe40008000f00 */
[----:B------:R-:W-:Y:S01]  /*07f0*/  UISETP.NE.U32.AND UP1, UPT, UR5, 0x1, UPT ;  /* 0x000000010500788c */ /* 0x000fe2000bf25070 */
[----:B------:R-:W-:-:S04]  /*0800*/  PLOP3.LUT P1, PT, PT, PT, UP0, 0x80, 0x8 ;  /* 0x000000000008781c */ /* 0x000fc80003f2f008 */
[----:B------:R-:W1:Y:S01]  /*0810*/  @UP0 LDCU.128 UR8, c[0x0][0x380] ;  /* 0x00007000ff0807ac */ /* 0x000e620008000c00 */
[----:B------:R-:W-:Y:S01]  /*0820*/  PLOP3.LUT P0, PT, PT, PT, UP1, 0x80, 0x8 ;  /* 0x000000000008781c */ /* 0x000fe20003f0f018 */
[----:B------:R-:W2:Y:S04]  /*0830*/  @UP0 LDCU.64 UR6, c[0x0][0x380] ;  /* 0x00007000ff0607ac */ /* 0x000ea80008000a00 */
[----:B------:R-:W3:Y:S03]  /*0840*/  @!UP1 LDCU.128 UR12, c[0x0][0x380] ;  /* 0x00007000ff0c97ac */ /* 0x000ee60008000c00 */
[C---:B------:R-:W-:Y:S02]  /*0850*/  @P1 IADD3 R3, PT, PT, R13.reuse, UR4, RZ ;  /* 0x000000040d031c10 */ /* 0x040fe4000fffe0ff */
[----:B------:R-:W-:Y:S01]  /*0860*/  @P1 IADD3 R6, P2, PT, R13, UR4, RZ ;  /* 0x000000040d061c10 */ /* 0x000fe2000ff5e0ff */
[----:B------:R-:W-:Y:S01]  /*0870*/  @UP0 UIADD3 UR4, UPT, UPT, UR4, 0x2, URZ ;  /* 0x0000000204040890 */ /* 0x000fe2000fffe0ff */
[----:B-1----:R-:W-:Y:S01]  /*0880*/  MOV R11, UR9 ;  /* 0x00000009000b7c02 */ /* 0x002fe20008000f00 */
[----:B------:R-:W-:Y:S01]  /*0890*/  IMAD.U32 R10, RZ, RZ, UR8 ;  /* 0x00000008ff0a7e24 */ /* 0x000fe2000f8e00ff */
[----:B------:R-:W-:-:S02]  /*08a0*/  MOV R4, UR10 ;  /* 0x0000000a00047c02 */ /* 0x000fc40008000f00 */
[----:B------:R-:W-:Y:S01]  /*08b0*/  MOV R5, UR11 ;  /* 0x0000000b00057c02 */ /* 0x000fe20008000f00 */
[----:B------:R-:W-:-:S04]  /*08c0*/  @P1 IMAD.WIDE.U32 R10, R3, 0x4, R10 ;  /* 0x00000004030a1825 */ /* 0x000fc800078e000a */
[----:B------:R-:W-:Y:S01]  /*08d0*/  @P1 IMAD R3, R7, UR20, R0 ;  /* 0x0000001407031c24 */ /* 0x000fe2000f8e0200 */
[----:B------:R-:W-:Y:S01]  /*08e0*/  @P1 IADD3.X R7, PT, PT, RZ, RZ, RZ, P2, !PT ;  /* 0x000000ffff071210 */ /* 0x000fe200017fe4ff */
[----:B------:R-:W-:Y:S01]  /*08f0*/  IMAD.U32 R19, RZ, RZ, UR4 ;  /* 0x00000004ff137e24 */ /* 0x000fe2000f8e00ff */
[C---:B--2---:R-:W-:Y:S01]  /*0900*/  @P1 LEA R2, P2, R6.reuse, UR6, 0x2 ;  /* 0x0000000606021c11 */ /* 0x044fe2000f8410ff */
[----:B------:R-:W-:Y:S01]  /*0910*/  @P1 IMAD.WIDE R4, R3, 0x4, R4 ;  /* 0x0000000403041825 */ /* 0x000fe200078e0204 */
[----:B------:R-:W-:Y:S01]  /*0920*/  @!P0 IADD3 R17, PT, PT, R13, UR4, RZ ;  /* 0x000000040d118c10 */ /* 0x000fe2000fffe0ff */
[----:B0-----:R-:W2:Y:S01]  /*0930*/  @P1 LDG.E R11, desc[UR18][R10.64] ;  /* 0x000000120a0b1981 */ /* 0x001ea2000c1e1900 */
[----:B------:R-:W-:Y:S01]  /*0940*/  @P1 LEA.HI.X R3, R6, UR7, R7, 0x2, P2 ;  /* 0x0000000706031c11 */ /* 0x000fe200090f1407 */
[----:B------:R-:W-:Y:S01]  /*0950*/  @!P0 IMAD R19, R19, UR20, R0 ;  /* 0x0000001413138c24 */ /* 0x000fe2000f8e0200 */
[----:B---3--:R-:W-:Y:S01]  /*0960*/  MOV R6, UR12 ;  /* 0x0000000c00067c02 */ /* 0x008fe20008000f00 */
[----:B------:R-:W-:Y:S01]  /*0970*/  @P1 IMAD.WIDE R14, R15, 0x4, R4 ;  /* 0x000000040f0e1825 */ /* 0x000fe200078e0204 */
[----:B------:R-:W-:Y:S01]  /*0980*/  MOV R7, UR13 ;  /* 0x0000000d00077c02 */ /* 0x000fe20008000f00 */
[----:B------:R-:W2:Y:S01]  /*0990*/  @P1 LDG.E R4, desc[UR18][R4.64] ;  /* 0x0000001204041981 */ /* 0x000ea2000c1e1900 */
[----:B------:R-:W-:-:S02]  /*09a0*/  MOV R8, UR14 ;  /* 0x0000000e00087c02 */ /* 0x000fc40008000f00 */
[----:B------:R-:W-:Y:S01]  /*09b0*/  MOV R9, UR15 ;  /* 0x0000000f00097c02 */ /* 0x000fe20008000f00 */
[----:B------:R-:W-:Y:S01]  /*09c0*/  @!P0 IMAD.WIDE.U32 R6, R17, 0x4, R6 ;  /* 0x0000000411068825 */ /* 0x000fe200078e0006 */
[----:B------:R-:W3:Y:S03]  /*09d0*/  @P1 LDG.E R14, desc[UR18][R14.64] ;  /* 0x000000120e0e1981 */ /* 0x000ee6000c1e1900 */
[----:B------:R-:W-:Y:S01]  /*09e0*/  @!P0 IMAD.WIDE R8, R19, 0x4, R8 ;  /* 0x0000000413088825 */ /* 0x000fe200078e0208 */
[----:B------:R-:W3:Y:S04]  /*09f0*/  @P1 LDG.E R2, desc[UR18][R2.64+0x4] ;  /* 0x0000041202021981 */ /* 0x000ee8000c1e1900 */
[----:B------:R-:W4:Y:S04]  /*0a00*/  @!P0 LDG.E R7, desc[UR18][R6.64] ;  /* 0x0000001206078981 */ /* 0x000f28000c1e1900 */
[----:B------:R-:W4:Y:S01]  /*0a10*/  @!P0 LDG.E R8, desc[UR18][R8.64] ;  /* 0x0000001208088981 */ /* 0x000f22000c1e1900 */
[----:B--2---:R-:W-:-:S04]  /*0a20*/  @P1 FFMA R11, R11, R4, R12 ;  /* 0x000000040b0b1223 */ /* 0x004fc8000000000c */
[----:B---3--:R-:W-:-:S04]  /*0a30*/  @P1 FFMA R12, R2, R14, R11 ;  /* 0x0000000e020c1223 */ /* 0x008fc8000000000b */
[----:B----4-:R-:W-:-:S07]  /*0a40*/  @!P0 FFMA R12, R7, R8, R12 ;  /* 0x00000008070c8223 */ /* 0x010fce000000000c */
.L_x_2:
[----:B------:R-:W1:Y:S01]  /*0a50*/  LDC.64 R2, c[0x0][0x390] ;  /* 0x0000e400ff027b82 */ /* 0x000e620000000a00 */
[----:B------:R-:W-:-:S05]  /*0a60*/  IADD3 R13, PT, PT, R0, R13, RZ ;  /* 0x0000000d000d7210 */ /* 0x000fca0007ffe0ff */
[----:B-1----:R-:W-:-:S05]  /*0a70*/  IMAD.WIDE R2, R13, 0x4, R2 ;  /* 0x000000040d027825 */ /* 0x002fca00078e0202 */
[----:B0-----:R-:W-:Y:S01]  /*0a80*/  STG.E desc[UR18][R2.64], R12 ;  /* 0x0000000c02007986 */ /* 0x001fe2000c101912 */
[----:B------:R-:W-:Y:S05]  /*0a90*/  EXIT ;  /* 0x000000000000794d */ /* 0x000fea0003800000 */
.L_x_4:
[----:B------:R-:W-:-:S00]  /*0aa0*/  BRA `(.L_x_4) ;  /* 0xfffffffc00fc7947 */ /* 0x000fc0000383ffff */
[----:B------:R-:W-:-:S00]  /*0ab0*/  NOP ;  /* 0x0000000000007918 */ /* 0x000fc00000000000 */
        /* <DEDUP_REMOVED lines=12> */
.L_x_5:


//--------------------- .nv.shared.reserved.0     --------------------------
	.section	.nv.shared.reserved.0,"aw",@nobits
	.weak		__nv_reservedSMEM_offset_0_alias
	.size		__nv_reservedSMEM_offset_0_alias, 0, 64
	.other		__nv_reservedSMEM_offset_0_alias,@"STO_CUDA_RESERVED_SHARED STV_DEFAULT"
__nv_reservedSMEM_offset_0_alias:
	.zero		0
	.zero		64


//--------------------- .nv.constant0._Z9gpuMatMulPKfS0_Pfi --------------------------
	.section	.nv.constant0._Z9gpuMatMulPKfS0_Pfi,"a",@progbits
	.sectionflags	@""
	.align	4
.nv.constant0._Z9gpuMatMulPKfS0_Pfi:
	.zero		924


//--------------------- SYMBOLS --------------------------

	.type		.nv.reservedSmem.offset0,@object
	.size		.nv.reservedSmem.offset0,0x4
